//
// Generated by NVIDIA NVVM Compiler
//
// Compiler Build ID: CL-36424714
// Cuda compilation tools, release 13.0, V13.0.88
// Based on NVVM 20.0.0
//

.version 9.0
.target sm_100
.address_size 64

	// .globl	_Z8HelloGpuv
.extern .func  (.param .b32 func_retval0) vprintf
(
	.param .b64 vprintf_param_0,
	.param .b64 vprintf_param_1
)
;
.global .align 1 .b8 $str[4] = {37, 100, 32};
.global .align 1 .b8 $str$1[12] = {10, 72, 101, 108, 108, 111, 32, 71, 80, 85, 10};

.visible .entry _Z8HelloGpuv()
{
	.local .align 8 .b8 	__local_depot0[8];
	.reg .b64 	%SP;
	.reg .b64 	%SPL;
	.reg .b32 	%r<23>;
	.reg .b64 	%rd<6>;

	mov.u64 	%SPL, __local_depot0;
	cvta.local.u64 	%SP, %SPL;
	mov.u64 	%rd1, $str;
	cvta.global.u64 	%rd2, %rd1;
	add.u64 	%rd3, %SP, 0;
	{ // callseq 0, 0
	.param .b64 param0;
	st.param.b64 	[param0], %rd2;
	.param .b64 param1;
	st.param.b64 	[param1], %rd3;
	.param .b32 retval0;
	call.uni (retval0), 
	vprintf, 
	(
	param0, 
	param1
	);
	ld.param.b32 	%r1, [retval0];
	} // callseq 0
	{ // callseq 1, 0
	.param .b64 param0;
	st.param.b64 	[param0], %rd2;
	.param .b64 param1;
	st.param.b64 	[param1], %rd3;
	.param .b32 retval0;
	call.uni (retval0), 
	vprintf, 
	(
	param0, 
	param1
	);
	ld.param.b32 	%r3, [retval0];
	} // callseq 1
	{ // callseq 2, 0
	.param .b64 param0;
	st.param.b64 	[param0], %rd2;
	.param .b64 param1;
	st.param.b64 	[param1], %rd3;
	.param .b32 retval0;
	call.uni (retval0), 
	vprintf, 
	(
	param0, 
	param1
	);
	ld.param.b32 	%r5, [retval0];
	} // callseq 2
	{ // callseq 3, 0
	.param .b64 param0;
	st.param.b64 	[param0], %rd2;
	.param .b64 param1;
	st.param.b64 	[param1], %rd3;
	.param .b32 retval0;
	call.uni (retval0), 
	vprintf, 
	(
	param0, 
	param1
	);
	ld.param.b32 	%r7, [retval0];
	} // callseq 3
	{ // callseq 4, 0
	.param .b64 param0;
	st.param.b64 	[param0], %rd2;
	.param .b64 param1;
	st.param.b64 	[param1], %rd3;
	.param .b32 retval0;
	call.uni (retval0), 
	vprintf, 
	(
	param0, 
	param1
	);
	ld.param.b32 	%r9, [retval0];
	} // callseq 4
	{ // callseq 5, 0
	.param .b64 param0;
	st.param.b64 	[param0], %rd2;
	.param .b64 param1;
	st.param.b64 	[param1], %rd3;
	.param .b32 retval0;
	call.uni (retval0), 
	vprintf, 
	(
	param0, 
	param1
	);
	ld.param.b32 	%r11, [retval0];
	} // callseq 5
	{ // callseq 6, 0
	.param .b64 param0;
	st.param.b64 	[param0], %rd2;
	.param .b64 param1;
	st.param.b64 	[param1], %rd3;
	.param .b32 retval0;
	call.uni (retval0), 
	vprintf, 
	(
	param0, 
	param1
	);
	ld.param.b32 	%r13, [retval0];
	} // callseq 6
	{ // callseq 7, 0
	.param .b64 param0;
	st.param.b64 	[param0], %rd2;
	.param .b64 param1;
	st.param.b64 	[param1], %rd3;
	.param .b32 retval0;
	call.uni (retval0), 
	vprintf, 
	(
	param0, 
	param1
	);
	ld.param.b32 	%r15, [retval0];
	} // callseq 7
	{ // callseq 8, 0
	.param .b64 param0;
	st.param.b64 	[param0], %rd2;
	.param .b64 param1;
	st.param.b64 	[param1], %rd3;
	.param .b32 retval0;
	call.uni (retval0), 
	vprintf, 
	(
	param0, 
	param1
	);
	ld.param.b32 	%r17, [retval0];
	} // callseq 8
	{ // callseq 9, 0
	.param .b64 param0;
	st.param.b64 	[param0], %rd2;
	.param .b64 param1;
	st.param.b64 	[param1], %rd3;
	.param .b32 retval0;
	call.uni (retval0), 
	vprintf, 
	(
	param0, 
	param1
	);
	ld.param.b32 	%r19, [retval0];
	} // callseq 9
	mov.u64 	%rd4, $str$1;
	cvta.global.u64 	%rd5, %rd4;
	{ // callseq 10, 0
	.param .b64 param0;
	st.param.b64 	[param0], %rd5;
	.param .b64 param1;
	st.param.b64 	[param1], 0;
	.param .b32 retval0;
	call.uni (retval0), 
	vprintf, 
	(
	param0, 
	param1
	);
	ld.param.b32 	%r21, [retval0];
	} // callseq 10
	ret;

}


// ===== COMPILED SASS (sm_100) =====

	.target	sm_100

	.elftype	@"ET_EXEC"


//--------------------- .note.nv.tkinfo           --------------------------
	.section	.note.nv.tkinfo,"",@"SHT_NOTE"
	.sectionflags	@"SHF_NOTE_NV_TKINFO"
	.tkinfo
        /*0018*/ 	.word	0x00000002
        /*0030*/ 	.string	""
        /*0030*/ 	.string	"ptxas"
        /*0030*/ 	.string	"Cuda compilation tools, release 13.0, V13.0.88"
        /*0030*/ 	.string	"Build cuda_13.0.r13.0/compiler.36424714_0"
        /*0030*/ 	.string	"-arch sm_100 -m 64 "



//--------------------- .note.nv.cuinfo           --------------------------
	.section	.note.nv.cuinfo,"",@"SHT_NOTE"
	.sectionflags	@"SHF_NOTE_NV_CUINFO"
        /*0018*/ 	.short	0x0002
        /*001a*/ 	.short	0x0064
        /*001c*/ 	.short	0x0082
	.zero		2


//--------------------- .nv.info                  --------------------------
	.section	.nv.info,"",@"SHT_CUDA_INFO"
	.align	4


	//----- nvinfo : EIATTR_REGCOUNT
	.align		4
        /*0000*/ 	.byte	0x04, 0x2f
        /*0002*/ 	.short	(.L_3 - .L_2)
	.align		4
.L_2:
        /*0004*/ 	.word	index@(_Z8HelloGpuv)
        /*0008*/ 	.word	0x00000018


	//----- nvinfo : EIATTR_FRAME_SIZE
	.align		4
.L_3:
        /*000c*/ 	.byte	0x04, 0x11
        /*000e*/ 	.short	(.L_5 - .L_4)
	.align		4
.L_4:
        /*0010*/ 	.word	index@(_Z8HelloGpuv)
        /*0014*/ 	.word	0x00000008


	//----- nvinfo : EIATTR_MIN_STACK_SIZE
	.align		4
.L_5:
        /*0018*/ 	.byte	0x04, 0x12
        /*001a*/ 	.short	(.L_7 - .L_6)
	.align		4
.L_6:
        /*001c*/ 	.word	index@(_Z8HelloGpuv)
        /*0020*/ 	.word	0x00000008
.L_7:


//--------------------- .nv.compat                --------------------------
	.section	.nv.compat,"",@"SHT_CUDA_COMPAT_INFO"
	.align	4
        /*0000*/ 	.byte	0x02, 0x09, 0x00, 0x00, 0x02, 0x02, 0x01, 0x00, 0x02, 0x05, 0x05, 0x00, 0x03, 0x07, 0x01, 0x01
        /*0010*/ 	.byte	0x02, 0x03, 0x00, 0x00, 0x02, 0x06, 0x01, 0x00, 0x04, 0x0b, 0x08, 0x00, 0x09, 0x00, 0x00, 0x00
        /*0020*/ 	.byte	0x00, 0x00, 0x00, 0x00


//--------------------- .nv.info._Z8HelloGpuv     --------------------------
	.section	.nv.info._Z8HelloGpuv,"",@"SHT_CUDA_INFO"
	.sectionflags	@""
	.align	4


	//----- nvinfo : EIATTR_CUDA_API_VERSION
	.align		4
        /*0000*/ 	.byte	0x04, 0x37
        /*0002*/ 	.short	(.L_9 - .L_8)
.L_8:
        /*0004*/ 	.word	0x00000082


	//----- nvinfo : EIATTR_SPARSE_MMA_MASK
	.align		4
.L_9:
        /*0008*/ 	.byte	0x03, 0x50
        /*000a*/ 	.short	0x0000


	//----- nvinfo : EIATTR_MAXREG_COUNT
	.align		4
        /*000c*/ 	.byte	0x03, 0x1b
        /*000e*/ 	.short	0x00ff


	//----- nvinfo : EIATTR_EXTERNS
	.align		4
        /*0010*/ 	.byte	0x04, 0x0f
        /*0012*/ 	.short	(.L_11 - .L_10)


	//   ....[0]....
	.align		4
.L_10:
        /*0014*/ 	.word	index@(vprintf)


	//----- nvinfo : EIATTR_MERCURY_ISA_VERSION
	.align		4
.L_11:
        /*0018*/ 	.byte	0x03, 0x5f
        /*001a*/ 	.short	0x0101


	//----- nvinfo : EIATTR_VRC_CTA_INIT_COUNT
	.align		4
        /*001c*/ 	.byte	0x02, 0x4a
	.zero		1
	.zero		1


	//----- nvinfo : EIATTR_SYSCALL_OFFSETS
	.align		4
        /*0020*/ 	.byte	0x04, 0x46
        /*0022*/ 	.short	(.L_13 - .L_12)


	//   ....[0]....
.L_12:
        /*0024*/ 	.word	0x000000e0


	//   ....[1]....
        /*0028*/ 	.word	0x00000160


	//   ....[2]....
        /*002c*/ 	.word	0x000001e0


	//   ....[3]....
        /*0030*/ 	.word	0x00000260


	//   ....[4]....
        /*0034*/ 	.word	0x000002e0


	//   ....[5]....
        /*0038*/ 	.word	0x00000360


	//   ....[6]....
        /*003c*/ 	.word	0x000003e0


	//   ....[7]....
        /*0040*/ 	.word	0x00000460


	//   ....[8]....
        /*0044*/ 	.word	0x000004e0


	//   ....[9]....
        /*0048*/ 	.word	0x00000560


	//   ....[10]....
        /*004c*/ 	.word	0x000005d0


	//----- nvinfo : EIATTR_EXIT_INSTR_OFFSETS
	.align		4
.L_13:
        /*0050*/ 	.byte	0x04, 0x1c
        /*0052*/ 	.short	(.L_15 - .L_14)


	//   ....[0]....
.L_14:
        /*0054*/ 	.word	0x000005e0


	//----- nvinfo : EIATTR_SW_WAR
	.align		4
.L_15:
        /*0058*/ 	.byte	0x04, 0x36
        /*005a*/ 	.short	(.L_17 - .L_16)
.L_16:
        /*005c*/ 	.word	0x00000008
.L_17:


//--------------------- .nv.callgraph             --------------------------
	.section	.nv.callgraph,"",@"SHT_CUDA_CALLGRAPH"
	.align	4
	.sectionentsize	8
	.align		4
        /*0000*/ 	.word	0x00000000
	.align		4
        /*0004*/ 	.word	0xffffffff
	.align		4
        /*0008*/ 	.word	index@(_Z8HelloGpuv)
	.align		4
        /*000c*/ 	.word	index@(vprintf)
	.align		4
        /*0010*/ 	.word	0x00000000
	.align		4
        /*0014*/ 	.word	0xfffffffe
	.align		4
        /*0018*/ 	.word	0x00000000
	.align		4
        /*001c*/ 	.word	0xfffffffd
	.align		4
        /*0020*/ 	.word	0x00000000
	.align		4
        /*0024*/ 	.word	0xfffffffc


//--------------------- .nv.constant4             --------------------------
	.section	.nv.constant4,"a",@progbits
	.align	8
	.align		8
.nv.constant4:
        /*0000*/ 	.dword	vprintf
	.align		8
        /*0008*/ 	.dword	$str
	.align		8
        /*0010*/ 	.dword	$str$1


//--------------------- .text._Z8HelloGpuv        --------------------------
	.section	.text._Z8HelloGpuv,"ax",@progbits
	.align	128
        .global         _Z8HelloGpuv
        .type           _Z8HelloGpuv,@function
        .size           _Z8HelloGpuv,(.L_x_12 - _Z8HelloGpuv)
        .other          _Z8HelloGpuv,@"STO_CUDA_ENTRY STV_DEFAULT"
_Z8HelloGpuv:
.text._Z8HelloGpuv:
[----:B------:R-:W0:Y:S01]  /*0000*/  LDC R1, c[0x0][0x37c] ;  /* 0x0000df00ff017b82 */ /* 0x000e220000000800 */
[----:B------:R-:W1:Y:S01]  /*0010*/  LDCU UR4, c[0x0][0x2f8] ;  /* 0x00005f00ff0477ac */ /* 0x000e620008000800 */
[----:B------:R-:W-:Y:S01]  /*0020*/  MOV R17, 0x0 ;  /* 0x0000000000117802 */ /* 0x000fe20000000f00 */
[----:B0-----:R-:W-:Y:S01]  /*0030*/  VIADD R1, R1, 0xfffffff8 ;  /* 0xfffffff801017836 */ /* 0x001fe20000000000 */
[----:B------:R-:W0:Y:S04]  /*0040*/  LDCU UR5, c[0x0][0x2fc] ;  /* 0x00005f80ff0577ac */ /* 0x000e280008000800 */
[----:B------:R2:W3:Y:S01]  /*0050*/  LDC.64 R8, c[0x4][R17] ;  /* 0x0100000011087b82 */ /* 0x0004e20000000a00 */
[----:B------:R-:W4:Y:S01]  /*0060*/  LDCU.64 UR6, c[0x4][0x8] ;  /* 0x01000100ff0677ac */ /* 0x000f220008000a00 */
[----:B-1----:R-:W-:-:S05]  /*0070*/  IADD3 R16, P0, PT, R1, UR4, RZ ;  /* 0x0000000401107c10 */ /* 0x002fca000ff1e0ff */
[----:B0-----:R-:W-:Y:S02]  /*0080*/  IMAD.X R2, RZ, RZ, UR5, P0 ;  /* 0x00000005ff027e24 */ /* 0x001fe400080e06ff */
[----:B------:R-:W-:Y:S01]  /*0090*/  IMAD.MOV.U32 R6, RZ, RZ, R16 ;  /* 0x000000ffff067224 */ /* 0x000fe200078e0010 */
[----:B----4-:R-:W-:Y:S01]  /*00a0*/  MOV R4, UR6 ;  /* 0x0000000600047c02 */ /* 0x010fe20008000f00 */
[----:B------:R-:W-:Y:S01]  /*00b0*/  IMAD.U32 R5, RZ, RZ, UR7 ;  /* 0x00000007ff057e24 */ /* 0x000fe2000f8e00ff */
[----:B--2---:R-:W-:-:S07]  /*00c0*/  MOV R7, R2 ;  /* 0x0000000200077202 */ /* 0x004fce0000000f00 */
[----:B------:R-:W-:-:S07]  /*00d0*/  LEPC R20, `(.L_x_0) ;  /* 0x000000001014794e */ /* 0x000fce0000000000 */
[----:B---3--:R-:W-:Y:S05]  /*00e0*/  CALL.ABS.NOINC R8 ;  /* 0x0000000008007343 */ /* 0x008fea0003c00000 */
.L_x_0:
[----:B------:R0:W1:Y:S01]  /*00f0*/  LDC.64 R8, c[0x4][R17] ;  /* 0x0100000011087b82 */ /* 0x0000620000000a00 */
[----:B------:R-:W2:Y:S01]  /*0100*/  LDCU.64 UR4, c[0x4][0x8] ;  /* 0x01000100ff0477ac */ /* 0x000ea20008000a00 */
[----:B------:R-:W-:Y:S01]  /*0110*/  MOV R6, R16 ;  /* 0x0000001000067202 */ /* 0x000fe20000000f00 */
[----:B------:R-:W-:Y:S02]  /*0120*/  IMAD.MOV.U32 R7, RZ, RZ, R2 ;  /* 0x000000ffff077224 */ /* 0x000fe400078e0002 */
[----:B--2---:R-:W-:Y:S02]  /*0130*/  IMAD.U32 R4, RZ, RZ, UR4 ;  /* 0x00000004ff047e24 */ /* 0x004fe4000f8e00ff */
[----:B0-----:R-:W-:-:S07]  /*0140*/  IMAD.U32 R5, RZ, RZ, UR5 ;  /* 0x00000005ff057e24 */ /* 0x001fce000f8e00ff */
[----:B------:R-:W-:-:S07]  /*0150*/  LEPC R20, `(.L_x_1) ;  /* 0x000000001014794e */ /* 0x000fce0000000000 */
[----:B-1----:R-:W-:Y:S05]  /*0160*/  CALL.ABS.NOINC R8 ;  /* 0x0000000008007343 */ /* 0x002fea0003c00000 */
.L_x_1:
[----:B------:R0:W1:Y:S01]  /*0170*/  LDC.64 R8, c[0x4][R17] ;  /* 0x0100000011087b82 */ /* 0x0000620000000a00 */
[----:B------:R-:W2:Y:S01]  /*0180*/  LDCU.64 UR4, c[0x4][0x8] ;  /* 0x01000100ff0477ac */ /* 0x000ea20008000a00 */
[----:B------:R-:W-:Y:S02]  /*0190*/  IMAD.MOV.U32 R6, RZ, RZ, R16 ;  /* 0x000000ffff067224 */ /* 0x000fe400078e0010 */
[----:B------:R-:W-:Y:S02]  /*01a0*/  IMAD.MOV.U32 R7, RZ, RZ, R2 ;  /* 0x000000ffff077224 */ /* 0x000fe400078e0002 */
[----:B--2---:R-:W-:Y:S01]  /*01b0*/  IMAD.U32 R4, RZ, RZ, UR4 ;  /* 0x00000004ff047e24 */ /* 0x004fe2000f8e00ff */
[----:B0-----:R-:W-:-:S07]  /*01c0*/  MOV R5, UR5 ;  /* 0x0000000500057c02 */ /* 0x001fce0008000f00 */
[----:B------:R-:W-:-:S07]  /*01d0*/  LEPC R20, `(.L_x_2) ;  /* 0x000000001014794e */ /* 0x000fce0000000000 */
[----:B-1----:R-:W-:Y:S05]  /*01e0*/  CALL.ABS.NOINC R8 ;  /* 0x0000000008007343 */ /* 0x002fea0003c00000 */
.L_x_2:
[----:B------:R0:W1:Y:S01]  /*01f0*/  LDC.64 R8, c[0x4][R17] ;  /* 0x0100000011087b82 */ /* 0x0000620000000a00 */
[----:B------:R-:W2:Y:S01]  /*0200*/  LDCU.64 UR4, c[0x4][0x8] ;  /* 0x01000100ff0477ac */ /* 0x000ea20008000a00 */
[----:B------:R-:W-:Y:S01]  /*0210*/  IMAD.MOV.U32 R6, RZ, RZ, R16 ;  /* 0x000000ffff067224 */ /* 0x000fe200078e0010 */
[----:B------:R-:W-:Y:S02]  /*0220*/  MOV R7, R2 ;  /* 0x0000000200077202 */ /* 0x000fe40000000f00 */
[----:B--2---:R-:W-:Y:S01]  /*0230*/  MOV R4, UR4 ;  /* 0x0000000400047c02 */ /* 0x004fe20008000f00 */
[----:B0-----:R-:W-:-:S07]  /*0240*/  IMAD.U32 R5, RZ, RZ, UR5 ;  /* 0x00000005ff057e24 */ /* 0x001fce000f8e00ff */
[----:B------:R-:W-:-:S07]  /*0250*/  LEPC R20, `(.L_x_3) ;  /* 0x000000001014794e */ /* 0x000fce0000000000 */
[----:B-1----:R-:W-:Y:S05]  /*0260*/  CALL.ABS.NOINC R8 ;  /* 0x0000000008007343 */ /* 0x002fea0003c00000 */
.L_x_3:
        /* <DEDUP_REMOVED lines=8> */
.L_x_4:
        /* <DEDUP_REMOVED lines=8> */
.L_x_5:
        /* <DEDUP_REMOVED lines=8> */
.L_x_6:
        /* <DEDUP_REMOVED lines=8> */
.L_x_7:
[----:B------:R0:W1:Y:S01]  /*0470*/  LDC.64 R8, c[0x4][R17] ;  /* 0x0100000011087b82 */ /* 0x0000620000000a00 */
[----:B------:R-:W2:Y:S01]  /*0480*/  LDCU.64 UR4, c[0x4][0x8] ;  /* 0x01000100ff0477ac */ /* 0x000ea20008000a00 */
[----:B------:R-:W-:Y:S01]  /*0490*/  IMAD.MOV.U32 R6, RZ, RZ, R16 ;  /* 0x000000ffff067224 */ /* 0x000fe200078e0010 */
[----:B------:R-:W-:Y:S01]  /*04a0*/  MOV R7, R2 ;  /* 0x0000000200077202 */ /* 0x000fe20000000f00 */
[----:B--2---:R-:W-:Y:S01]  /*04b0*/  IMAD.U32 R4, RZ, RZ, UR4 ;  /* 0x00000004ff047e24 */ /* 0x004fe2000f8e00ff */
[----:B0-----:R-:W-:-:S07]  /*04c0*/  MOV R5, UR5 ;  /* 0x0000000500057c02 */ /* 0x001fce0008000f00 */
[----:B------:R-:W-:-:S07]  /*04d0*/  LEPC R20, `(.L_x_8) ;  /* 0x000000001014794e */ /* 0x000fce0000000000 */
[----:B-1----:R-:W-:Y:S05]  /*04e0*/  CALL.ABS.NOINC R8 ;  /* 0x0000000008007343 */ /* 0x002fea0003c00000 */
.L_x_8:
        /* <DEDUP_REMOVED lines=8> */
.L_x_9:
[----:B------:R0:W1:Y:S01]  /*0570*/  LDC.64 R2, c[0x4][R17] ;  /* 0x0100000011027b82 */ /* 0x0000620000000a00 */
[----:B------:R-:W2:Y:S01]  /*0580*/  LDCU.64 UR4, c[0x4][0x10] ;  /* 0x01000200ff0477ac */ /* 0x000ea20008000a00 */
[----:B------:R-:W-:Y:S01]  /*0590*/  CS2R R6, SRZ ;  /* 0x0000000000067805 */ /* 0x000fe2000001ff00 */
[----:B--2---:R-:W-:Y:S01]  /*05a0*/  IMAD.U32 R4, RZ, RZ, UR4 ;  /* 0x00000004ff047e24 */ /* 0x004fe2000f8e00ff */
[----:B0-----:R-:W-:-:S07]  /*05b0*/  MOV R5, UR5 ;  /* 0x0000000500057c02 */ /* 0x001fce0008000f00 */
[----:B------:R-:W-:-:S07]  /*05c0*/  LEPC R20, `(.L_x_10) ;  /* 0x000000001014794e */ /* 0x000fce0000000000 */
[----:B-1----:R-:W-:Y:S05]  /*05d0*/  CALL.ABS.NOINC R2 ;  /* 0x0000000002007343 */ /* 0x002fea0003c00000 */
.L_x_10:
[----:B------:R-:W-:Y:S05]  /*05e0*/  EXIT ;  /* 0x000000000000794d */ /* 0x000fea0003800000 */
.L_x_11:
[----:B------:R-:W-:-:S00]  /*05f0*/  BRA `(.L_x_11) ;  /* 0xfffffffc00fc7947 */ /* 0x000fc0000383ffff */
[----:B------:R-:W-:-:S00]  /*0600*/  NOP ;  /* 0x0000000000007918 */ /* 0x000fc00000000000 */
[----:B------:R-:W-:-:S00]  /*0610*/  NOP ;  /* 0x0000000000007918 */ /* 0x000fc00000000000 */
[----:B------:R-:W-:-:S00]  /*0620*/  NOP ;  /* 0x0000000000007918 */ /* 0x000fc00000000000 */
[----:B------:R-:W-:-:S00]  /*0630*/  NOP ;  /* 0x0000000000007918 */ /* 0x000fc00000000000 */
[----:B------:R-:W-:-:S00]  /*0640*/  NOP ;  /* 0x0000000000007918 */ /* 0x000fc00000000000 */
[----:B------:R-:W-:-:S00]  /*0650*/  NOP ;  /* 0x0000000000007918 */ /* 0x000fc00000000000 */
[----:B------:R-:W-:-:S00]  /*0660*/  NOP ;  /* 0x0000000000007918 */ /* 0x000fc00000000000 */
[----:B------:R-:W-:-:S00]  /*0670*/  NOP ;  /* 0x0000000000007918 */ /* 0x000fc00000000000 */
.L_x_12:


//--------------------- .nv.global.init           --------------------------
	.section	.nv.global.init,"aw",@progbits
.nv.global.init:
	.type		$str,@object
	.size		$str,($str$1 - $str)
$str:
        /*0000*/ 	.byte	0x25, 0x64, 0x20, 0x00
	.type		$str$1,@object
	.size		$str$1,(.L_1 - $str$1)
$str$1:
        /*0004*/ 	.byte	0x0a, 0x48, 0x65, 0x6c, 0x6c, 0x6f, 0x20, 0x47, 0x50, 0x55, 0x0a, 0x00
.L_1:


//--------------------- .nv.shared.reserved.0     --------------------------
	.section	.nv.shared.reserved.0,"aw",@nobits
	.weak		__nv_reservedSMEM_offset_0_alias
	.size		__nv_reservedSMEM_offset_0_alias, 0, 64
	.other		__nv_reservedSMEM_offset_0_alias,@"STO_CUDA_RESERVED_SHARED STV_DEFAULT"
__nv_reservedSMEM_offset_0_alias:
	.zero		0
	.zero		64


//--------------------- .nv.constant0._Z8HelloGpuv --------------------------
	.section	.nv.constant0._Z8HelloGpuv,"a",@progbits
	.sectionflags	@""
	.align	4
.nv.constant0._Z8HelloGpuv:
	.zero		896


//--------------------- SYMBOLS --------------------------

	.type		.nv.reservedSmem.offset0,@object
	.size		.nv.reservedSmem.offset0,0x4
	.type		vprintf,@function
